//
// Generated by NVIDIA NVVM Compiler
//
// Compiler Build ID: CL-36424714
// Cuda compilation tools, release 13.0, V13.0.88
// Based on NVVM 20.0.0
//

.version 9.0
.target sm_100
.address_size 64

	// .globl	_Z11rgb2grayGPUPhS_S_S_jj

.visible .entry _Z11rgb2grayGPUPhS_S_S_jj(
	.param .u64 .ptr .align 1 _Z11rgb2grayGPUPhS_S_S_jj_param_0,
	.param .u64 .ptr .align 1 _Z11rgb2grayGPUPhS_S_S_jj_param_1,
	.param .u64 .ptr .align 1 _Z11rgb2grayGPUPhS_S_S_jj_param_2,
	.param .u64 .ptr .align 1 _Z11rgb2grayGPUPhS_S_S_jj_param_3,
	.param .u32 _Z11rgb2grayGPUPhS_S_S_jj_param_4,
	.param .u32 _Z11rgb2grayGPUPhS_S_S_jj_param_5
)
{
	.reg .pred 	%p<4>;
	.reg .b16 	%rs<4>;
	.reg .b32 	%r<15>;
	.reg .b32 	%f<7>;
	.reg .b64 	%rd<14>;

	ld.param.u64 	%rd1, [_Z11rgb2grayGPUPhS_S_S_jj_param_0];
	ld.param.u64 	%rd2, [_Z11rgb2grayGPUPhS_S_S_jj_param_1];
	ld.param.u64 	%rd3, [_Z11rgb2grayGPUPhS_S_S_jj_param_2];
	ld.param.u64 	%rd4, [_Z11rgb2grayGPUPhS_S_S_jj_param_3];
	ld.param.u32 	%r3, [_Z11rgb2grayGPUPhS_S_S_jj_param_4];
	ld.param.u32 	%r4, [_Z11rgb2grayGPUPhS_S_S_jj_param_5];
	mov.u32 	%r6, %ctaid.x;
	mov.u32 	%r7, %ntid.x;
	mov.u32 	%r8, %tid.x;
	mad.lo.s32 	%r1, %r6, %r7, %r8;
	mov.u32 	%r9, %ctaid.y;
	mov.u32 	%r10, %ntid.y;
	mov.u32 	%r11, %tid.y;
	mad.lo.s32 	%r12, %r9, %r10, %r11;
	setp.ge.u32 	%p1, %r1, %r3;
	setp.ge.u32 	%p2, %r12, %r4;
	or.pred  	%p3, %p1, %p2;
	@%p3 bra 	$L__BB0_2;
	cvta.to.global.u64 	%rd5, %rd1;
	cvta.to.global.u64 	%rd6, %rd2;
	cvta.to.global.u64 	%rd7, %rd3;
	cvta.to.global.u64 	%rd8, %rd4;
	mad.lo.s32 	%r13, %r3, %r12, %r1;
	cvt.u64.u32 	%rd9, %r13;
	add.s64 	%rd10, %rd5, %rd9;
	ld.global.u8 	%rs1, [%rd10];
	add.s64 	%rd11, %rd6, %rd9;
	ld.global.u8 	%rs2, [%rd11];
	add.s64 	%rd12, %rd7, %rd9;
	ld.global.u8 	%rs3, [%rd12];
	cvt.rn.f32.u16 	%f1, %rs1;
	cvt.rn.f32.u16 	%f2, %rs2;
	mul.f32 	%f3, %f2, 0f3F1645A2;
	fma.rn.f32 	%f4, %f1, 0f3E991687, %f3;
	cvt.rn.f32.u16 	%f5, %rs3;
	fma.rn.f32 	%f6, %f5, 0f3DE978D5, %f4;
	cvt.rzi.u32.f32 	%r14, %f6;
	add.s64 	%rd13, %rd8, %rd9;
	st.global.u8 	[%rd13], %r14;
$L__BB0_2:
	ret;

}


// ===== COMPILED SASS (sm_100) =====

	.target	sm_100

	.elftype	@"ET_EXEC"


//--------------------- .note.nv.tkinfo           --------------------------
	.section	.note.nv.tkinfo,"",@"SHT_NOTE"
	.sectionflags	@"SHF_NOTE_NV_TKINFO"
	.tkinfo
        /*0018*/ 	.word	0x00000002
        /*0030*/ 	.string	""
        /*0030*/ 	.string	"ptxas"
        /*0030*/ 	.string	"Cuda compilation tools, release 13.0, V13.0.88"
        /*0030*/ 	.string	"Build cuda_13.0.r13.0/compiler.36424714_0"
        /*0030*/ 	.string	"-arch sm_100 -m 64 "



//--------------------- .note.nv.cuinfo           --------------------------
	.section	.note.nv.cuinfo,"",@"SHT_NOTE"
	.sectionflags	@"SHF_NOTE_NV_CUINFO"
        /*0018*/ 	.short	0x0002
        /*001a*/ 	.short	0x0064
        /*001c*/ 	.short	0x0082
	.zero		2


//--------------------- .nv.info                  --------------------------
	.section	.nv.info,"",@"SHT_CUDA_INFO"
	.align	4


	//----- nvinfo : EIATTR_REGCOUNT
	.align		4
        /*0000*/ 	.byte	0x04, 0x2f
        /*0002*/ 	.short	(.L_1 - .L_0)
	.align		4
.L_0:
        /*0004*/ 	.word	index@(_Z11rgb2grayGPUPhS_S_S_jj)
        /*0008*/ 	.word	0x0000000e


	//----- nvinfo : EIATTR_FRAME_SIZE
	.align		4
.L_1:
        /*000c*/ 	.byte	0x04, 0x11
        /*000e*/ 	.short	(.L_3 - .L_2)
	.align		4
.L_2:
        /*0010*/ 	.word	index@(_Z11rgb2grayGPUPhS_S_S_jj)
        /*0014*/ 	.word	0x00000000


	//----- nvinfo : EIATTR_MIN_STACK_SIZE
	.align		4
.L_3:
        /*0018*/ 	.byte	0x04, 0x12
        /*001a*/ 	.short	(.L_5 - .L_4)
	.align		4
.L_4:
        /*001c*/ 	.word	index@(_Z11rgb2grayGPUPhS_S_S_jj)
        /*0020*/ 	.word	0x00000000
.L_5:


//--------------------- .nv.compat                --------------------------
	.section	.nv.compat,"",@"SHT_CUDA_COMPAT_INFO"
	.align	4
        /*0000*/ 	.byte	0x02, 0x09, 0x00, 0x00, 0x02, 0x02, 0x01, 0x00, 0x02, 0x05, 0x05, 0x00, 0x03, 0x07, 0x01, 0x01
        /*0010*/ 	.byte	0x02, 0x03, 0x00, 0x00, 0x02, 0x06, 0x01, 0x00, 0x04, 0x0b, 0x08, 0x00, 0x09, 0x00, 0x00, 0x00
        /*0020*/ 	.byte	0x00, 0x00, 0x00, 0x00


//--------------------- .nv.info._Z11rgb2grayGPUPhS_S_S_jj --------------------------
	.section	.nv.info._Z11rgb2grayGPUPhS_S_S_jj,"",@"SHT_CUDA_INFO"
	.sectionflags	@""
	.align	4


	//----- nvinfo : EIATTR_CUDA_API_VERSION
	.align		4
        /*0000*/ 	.byte	0x04, 0x37
        /*0002*/ 	.short	(.L_7 - .L_6)
.L_6:
        /*0004*/ 	.word	0x00000082


	//----- nvinfo : EIATTR_KPARAM_INFO
	.align		4
.L_7:
        /*0008*/ 	.byte	0x04, 0x17
        /*000a*/ 	.short	(.L_9 - .L_8)
.L_8:
        /*000c*/ 	.word	0x00000000
        /*0010*/ 	.short	0x0005
        /*0012*/ 	.short	0x0024
        /*0014*/ 	.byte	0x00, 0xf0, 0x11, 0x00


	//----- nvinfo : EIATTR_KPARAM_INFO
	.align		4
.L_9:
        /*0018*/ 	.byte	0x04, 0x17
        /*001a*/ 	.short	(.L_11 - .L_10)
.L_10:
        /*001c*/ 	.word	0x00000000
        /*0020*/ 	.short	0x0004
        /*0022*/ 	.short	0x0020
        /*0024*/ 	.byte	0x00, 0xf0, 0x11, 0x00


	//----- nvinfo : EIATTR_KPARAM_INFO
	.align		4
.L_11:
        /*0028*/ 	.byte	0x04, 0x17
        /*002a*/ 	.short	(.L_13 - .L_12)
.L_12:
        /*002c*/ 	.word	0x00000000
        /*0030*/ 	.short	0x0003
        /*0032*/ 	.short	0x0018
        /*0034*/ 	.byte	0x00, 0xf5, 0x21, 0x00


	//----- nvinfo : EIATTR_KPARAM_INFO
	.align		4
.L_13:
        /*0038*/ 	.byte	0x04, 0x17
        /*003a*/ 	.short	(.L_15 - .L_14)
.L_14:
        /*003c*/ 	.word	0x00000000
        /*0040*/ 	.short	0x0002
        /*0042*/ 	.short	0x0010
        /*0044*/ 	.byte	0x00, 0xf5, 0x21, 0x00


	//----- nvinfo : EIATTR_KPARAM_INFO
	.align		4
.L_15:
        /*0048*/ 	.byte	0x04, 0x17
        /*004a*/ 	.short	(.L_17 - .L_16)
.L_16:
        /*004c*/ 	.word	0x00000000
        /*0050*/ 	.short	0x0001
        /*0052*/ 	.short	0x0008
        /*0054*/ 	.byte	0x00, 0xf5, 0x21, 0x00


	//----- nvinfo : EIATTR_KPARAM_INFO
	.align		4
.L_17:
        /*0058*/ 	.byte	0x04, 0x17
        /*005a*/ 	.short	(.L_19 - .L_18)
.L_18:
        /*005c*/ 	.word	0x00000000
        /*0060*/ 	.short	0x0000
        /*0062*/ 	.short	0x0000
        /*0064*/ 	.byte	0x00, 0xf5, 0x21, 0x00


	//----- nvinfo : EIATTR_SPARSE_MMA_MASK
	.align		4
.L_19:
        /*0068*/ 	.byte	0x03, 0x50
        /*006a*/ 	.short	0x0000


	//----- nvinfo : EIATTR_MAXREG_COUNT
	.align		4
        /*006c*/ 	.byte	0x03, 0x1b
        /*006e*/ 	.short	0x00ff


	//----- nvinfo : EIATTR_MERCURY_ISA_VERSION
	.align		4
        /*0070*/ 	.byte	0x03, 0x5f
        /*0072*/ 	.short	0x0101


	//----- nvinfo : EIATTR_VRC_CTA_INIT_COUNT
	.align		4
        /*0074*/ 	.byte	0x02, 0x4a
	.zero		1
	.zero		1


	//----- nvinfo : EIATTR_EXIT_INSTR_OFFSETS
	.align		4
        /*0078*/ 	.byte	0x04, 0x1c
        /*007a*/ 	.short	(.L_21 - .L_20)


	//   ....[0]....
.L_20:
        /*007c*/ 	.word	0x000000c0


	//   ....[1]....
        /*0080*/ 	.word	0x00000240


	//----- nvinfo : EIATTR_CBANK_PARAM_SIZE
	.align		4
.L_21:
        /*0084*/ 	.byte	0x03, 0x19
        /*0086*/ 	.short	0x0028


	//----- nvinfo : EIATTR_PARAM_CBANK
	.align		4
        /*0088*/ 	.byte	0x04, 0x0a
        /*008a*/ 	.short	(.L_23 - .L_22)
	.align		4
.L_22:
        /*008c*/ 	.word	index@(.nv.constant0._Z11rgb2grayGPUPhS_S_S_jj)
        /*0090*/ 	.short	0x0380
        /*0092*/ 	.short	0x0028


	//----- nvinfo : EIATTR_SW_WAR
	.align		4
.L_23:
        /*0094*/ 	.byte	0x04, 0x36
        /*0096*/ 	.short	(.L_25 - .L_24)
.L_24:
        /*0098*/ 	.word	0x00000008
.L_25:


//--------------------- .nv.callgraph             --------------------------
	.section	.nv.callgraph,"",@"SHT_CUDA_CALLGRAPH"
	.align	4
	.sectionentsize	8
	.align		4
        /*0000*/ 	.word	0x00000000
	.align		4
        /*0004*/ 	.word	0xffffffff
	.align		4
        /*0008*/ 	.word	0x00000000
	.align		4
        /*000c*/ 	.word	0xfffffffe
	.align		4
        /*0010*/ 	.word	0x00000000
	.align		4
        /*0014*/ 	.word	0xfffffffd
	.align		4
        /*0018*/ 	.word	0x00000000
	.align		4
        /*001c*/ 	.word	0xfffffffc


//--------------------- .text._Z11rgb2grayGPUPhS_S_S_jj --------------------------
	.section	.text._Z11rgb2grayGPUPhS_S_S_jj,"ax",@progbits
	.align	128
        .global         _Z11rgb2grayGPUPhS_S_S_jj
        .type           _Z11rgb2grayGPUPhS_S_S_jj,@function
        .size           _Z11rgb2grayGPUPhS_S_S_jj,(.L_x_1 - _Z11rgb2grayGPUPhS_S_S_jj)
        .other          _Z11rgb2grayGPUPhS_S_S_jj,@"STO_CUDA_ENTRY STV_DEFAULT"
_Z11rgb2grayGPUPhS_S_S_jj:
.text._Z11rgb2grayGPUPhS_S_S_jj:
[----:B------:R-:W-:Y:S01]  /*0000*/  LDC R1, c[0x0][0x37c] ;  /* 0x0000df00ff017b82 */ /* 0x000fe20000000800 */
[----:B------:R-:W0:Y:S07]  /*0010*/  S2R R2, SR_TID.Y ;  /* 0x0000000000027919 */ /* 0x000e2e0000002200 */
[----:B------:R-:W1:Y:S01]  /*0020*/  LDC R0, c[0x0][0x360] ;  /* 0x0000d800ff007b82 */ /* 0x000e620000000800 */
[----:B------:R-:W2:Y:S01]  /*0030*/  LDCU.64 UR6, c[0x0][0x3a0] ;  /* 0x00007400ff0677ac */ /* 0x000ea20008000a00 */
[----:B------:R-:W1:Y:S06]  /*0040*/  S2R R5, SR_TID.X ;  /* 0x0000000000057919 */ /* 0x000e6c0000002100 */
[----:B------:R-:W0:Y:S08]  /*0050*/  S2UR UR5, SR_CTAID.Y ;  /* 0x00000000000579c3 */ /* 0x000e300000002600 */
[----:B------:R-:W0:Y:S08]  /*0060*/  LDC R3, c[0x0][0x364] ;  /* 0x0000d900ff037b82 */ /* 0x000e300000000800 */
[----:B------:R-:W1:Y:S01]  /*0070*/  S2UR UR4, SR_CTAID.X ;  /* 0x00000000000479c3 */ /* 0x000e620000002500 */
[----:B0-----:R-:W-:-:S05]  /*0080*/  IMAD R3, R3, UR5, R2 ;  /* 0x0000000503037c24 */ /* 0x001fca000f8e0202 */
[----:B--2---:R-:W-:Y:S01]  /*0090*/  ISETP.GE.U32.AND P0, PT, R3, UR7, PT ;  /* 0x0000000703007c0c */ /* 0x004fe2000bf06070 */
[----:B-1----:R-:W-:-:S05]  /*00a0*/  IMAD R0, R0, UR4, R5 ;  /* 0x0000000400007c24 */ /* 0x002fca000f8e0205 */
[----:B------:R-:W-:-:S13]  /*00b0*/  ISETP.GE.U32.OR P0, PT, R0, UR6, P0 ;  /* 0x0000000600007c0c */ /* 0x000fda0008706470 */
[----:B------:R-:W-:Y:S05]  /*00c0*/  @P0 EXIT ;  /* 0x000000000000094d */ /* 0x000fea0003800000 */
[----:B------:R-:W0:Y:S01]  /*00d0*/  LDCU.128 UR8, c[0x0][0x380] ;  /* 0x00007000ff0877ac */ /* 0x000e220008000c00 */
[----:B------:R-:W-:Y:S01]  /*00e0*/  IMAD R0, R3, UR6, R0 ;  /* 0x0000000603007c24 */ /* 0x000fe2000f8e0200 */
[----:B------:R-:W1:Y:S01]  /*00f0*/  LDCU.128 UR12, c[0x0][0x390] ;  /* 0x00007200ff0c77ac */ /* 0x000e620008000c00 */
[----:B------:R-:W2:Y:S03]  /*0100*/  LDCU.64 UR4, c[0x0][0x358] ;  /* 0x00006b00ff0477ac */ /* 0x000ea60008000a00 */
[C---:B0-----:R-:W-:Y:S02]  /*0110*/  IADD3 R4, P1, PT, R0.reuse, UR10, RZ ;  /* 0x0000000a00047c10 */ /* 0x041fe4000ff3e0ff */
[----:B------:R-:W-:-:S03]  /*0120*/  IADD3 R2, P0, PT, R0, UR8, RZ ;  /* 0x0000000800027c10 */ /* 0x000fc6000ff1e0ff */
[----:B------:R-:W-:Y:S02]  /*0130*/  IMAD.X R5, RZ, RZ, UR11, P1 ;  /* 0x0000000bff057e24 */ /* 0x000fe400088e06ff */
[----:B------:R-:W-:Y:S01]  /*0140*/  IMAD.X R3, RZ, RZ, UR9, P0 ;  /* 0x00000009ff037e24 */ /* 0x000fe200080e06ff */
[----:B-1----:R-:W-:Y:S02]  /*0150*/  IADD3 R6, P0, PT, R0, UR12, RZ ;  /* 0x0000000c00067c10 */ /* 0x002fe4000ff1e0ff */
[----:B--2---:R-:W2:Y:S02]  /*0160*/  LDG.E.U8 R4, desc[UR4][R4.64] ;  /* 0x0000000404047981 */ /* 0x004ea4000c1e1100 */
[----:B------:R-:W-:Y:S02]  /*0170*/  IADD3.X R7, PT, PT, RZ, UR13, RZ, P0, !PT ;  /* 0x0000000dff077c10 */ /* 0x000fe400087fe4ff */
[----:B------:R-:W3:Y:S04]  /*0180*/  LDG.E.U8 R2, desc[UR4][R2.64] ;  /* 0x0000000402027981 */ /* 0x000ee8000c1e1100 */
[----:B------:R-:W4:Y:S01]  /*0190*/  LDG.E.U8 R6, desc[UR4][R6.64] ;  /* 0x0000000406067981 */ /* 0x000f22000c1e1100 */
[----:B--2---:R-:W-:-:S02]  /*01a0*/  I2FP.F32.U32 R9, R4 ;  /* 0x0000000400097245 */ /* 0x004fc40000201000 */
[----:B------:R-:W-:Y:S02]  /*01b0*/  IADD3 R4, P0, PT, R0, UR14, RZ ;  /* 0x0000000e00047c10 */ /* 0x000fe4000ff1e0ff */
[----:B---3--:R-:W-:Y:S01]  /*01c0*/  I2FP.F32.U32 R8, R2 ;  /* 0x0000000200087245 */ /* 0x008fe20000201000 */
[----:B------:R-:W-:Y:S02]  /*01d0*/  FMUL R9, R9, 0.58700001239776611328 ;  /* 0x3f1645a209097820 */ /* 0x000fe40000400000 */
[----:B------:R-:W-:Y:S01]  /*01e0*/  IMAD.X R5, RZ, RZ, UR15, P0 ;  /* 0x0000000fff057e24 */ /* 0x000fe200080e06ff */
[----:B----4-:R-:W-:Y:S01]  /*01f0*/  I2FP.F32.U32 R11, R6 ;  /* 0x00000006000b7245 */ /* 0x010fe20000201000 */
[----:B------:R-:W-:-:S04]  /*0200*/  FFMA R8, R8, 0.29899999499320983887, R9 ;  /* 0x3e99168708087823 */ /* 0x000fc80000000009 */
[----:B------:R-:W-:-:S04]  /*0210*/  FFMA R8, R11, 0.11400000005960464478, R8 ;  /* 0x3de978d50b087823 */ /* 0x000fc80000000008 */
[----:B------:R-:W0:Y:S02]  /*0220*/  F2I.U32.TRUNC.NTZ R9, R8 ;  /* 0x0000000800097305 */ /* 0x000e24000020f000 */
[----:B0-----:R-:W-:Y:S01]  /*0230*/  STG.E.U8 desc[UR4][R4.64], R9 ;  /* 0x0000000904007986 */ /* 0x001fe2000c101104 */
[----:B------:R-:W-:Y:S05]  /*0240*/  EXIT ;  /* 0x000000000000794d */ /* 0x000fea0003800000 */
.L_x_0:
[----:B------:R-:W-:-:S00]  /*0250*/  BRA `(.L_x_0) ;  /* 0xfffffffc00fc7947 */ /* 0x000fc0000383ffff */
[----:B------:R-:W-:-:S00]  /*0260*/  NOP ;  /* 0x0000000000007918 */ /* 0x000fc00000000000 */
        /* <DEDUP_REMOVED lines=9> */
.L_x_1:


//--------------------- .nv.shared.reserved.0     --------------------------
	.section	.nv.shared.reserved.0,"aw",@nobits
	.weak		__nv_reservedSMEM_offset_0_alias
	.size		__nv_reservedSMEM_offset_0_alias, 0, 64
	.other		__nv_reservedSMEM_offset_0_alias,@"STO_CUDA_RESERVED_SHARED STV_DEFAULT"
__nv_reservedSMEM_offset_0_alias:
	.zero		0
	.zero		64


//--------------------- .nv.constant0._Z11rgb2grayGPUPhS_S_S_jj --------------------------
	.section	.nv.constant0._Z11rgb2grayGPUPhS_S_S_jj,"a",@progbits
	.sectionflags	@""
	.align	4
.nv.constant0._Z11rgb2grayGPUPhS_S_S_jj:
	.zero		936


//--------------------- SYMBOLS --------------------------

	.type		.nv.reservedSmem.offset0,@object
	.size		.nv.reservedSmem.offset0,0x4
